	.headerflags	@"EF_CUDA_TEXMODE_UNIFIED EF_CUDA_64BIT_ADDRESS EF_CUDA_ACCELERATORS EF_CUDA_SM90 EF_CUDA_VIRTUAL_SM(EF_CUDA_SM90)"
	.elftype	@"ET_EXEC"


//--------------------- .nv.info                  --------------------------
	.section	.nv.info,"",@"SHT_CUDA_INFO"
	.align	4


	//----- nvinfo : EIATTR_REGCOUNT
	.align		4
        /*0000*/ 	.byte	0x04, 0x2f
        /*0002*/ 	.short	(.L_3 - .L_2)
	.align		4
.L_2:
        /*0004*/ 	.word	index@(triton_poi_fused__native_batch_norm_legit_no_training_relu_2)
        /*0008*/ 	.word	0x00000012


	//----- nvinfo : EIATTR_MIN_STACK_SIZE
	.align		4
.L_3:
        /*000c*/ 	.byte	0x04, 0x12
        /*000e*/ 	.short	(.L_5 - .L_4)
	.align		4
.L_4:
        /*0010*/ 	.word	index@(triton_poi_fused__native_batch_norm_legit_no_training_relu_2)
        /*0014*/ 	.word	0x00000000


	//----- nvinfo : EIATTR_FRAME_SIZE
	.align		4
.L_5:
        /*0018*/ 	.byte	0x04, 0x11
        /*001a*/ 	.short	(.L_7 - .L_6)
	.align		4
.L_6:
        /*001c*/ 	.word	index@(triton_poi_fused__native_batch_norm_legit_no_training_relu_2)
        /*0020*/ 	.word	0x00000000


	//----- nvinfo : EIATTR_MIN_STACK_SIZE
	.align		4
.L_7:
        /*0024*/ 	.byte	0x04, 0x12
        /*0026*/ 	.short	(.L_9 - .L_8)
	.align		4
.L_8:
        /*0028*/ 	.word	index@(triton_poi_fused__native_batch_norm_legit_no_training_relu_2)
        /*002c*/ 	.word	0x00000000
.L_9:


//--------------------- .nv.info.triton_poi_fused__native_batch_norm_legit_no_training_relu_2 --------------------------
	.section	.nv.info.triton_poi_fused__native_batch_norm_legit_no_training_relu_2,"",@"SHT_CUDA_INFO"
	.sectionflags	@""
	.align	4


	//----- nvinfo : EIATTR_CUDA_API_VERSION
	.align		4
        /*0000*/ 	.byte	0x04, 0x37
        /*0002*/ 	.short	(.L_11 - .L_10)
.L_10:
        /*0004*/ 	.word	0x0000007c


	//----- nvinfo : EIATTR_KPARAM_INFO
	.align		4
.L_11:
        /*0008*/ 	.byte	0x04, 0x17
        /*000a*/ 	.short	(.L_13 - .L_12)
.L_12:
        /*000c*/ 	.word	0x00000000
        /*0010*/ 	.short	0x0006
        /*0012*/ 	.short	0x0030
        /*0014*/ 	.byte	0x00, 0xf0, 0x11, 0x00


	//----- nvinfo : EIATTR_KPARAM_INFO
	.align		4
.L_13:
        /*0018*/ 	.byte	0x04, 0x17
        /*001a*/ 	.short	(.L_15 - .L_14)
.L_14:
        /*001c*/ 	.word	0x00000000
        /*0020*/ 	.short	0x0005
        /*0022*/ 	.short	0x0028
        /*0024*/ 	.byte	0x00, 0xf4, 0x21, 0x00


	//----- nvinfo : EIATTR_KPARAM_INFO
	.align		4
.L_15:
        /*0028*/ 	.byte	0x04, 0x17
        /*002a*/ 	.short	(.L_17 - .L_16)
.L_16:
        /*002c*/ 	.word	0x00000000
        /*0030*/ 	.short	0x0004
        /*0032*/ 	.short	0x0020
        /*0034*/ 	.byte	0x00, 0xf4, 0x21, 0x00


	//----- nvinfo : EIATTR_KPARAM_INFO
	.align		4
.L_17:
        /*0038*/ 	.byte	0x04, 0x17
        /*003a*/ 	.short	(.L_19 - .L_18)
.L_18:
        /*003c*/ 	.word	0x00000000
        /*0040*/ 	.short	0x0003
        /*0042*/ 	.short	0x0018
        /*0044*/ 	.byte	0x00, 0xf4, 0x21, 0x00


	//----- nvinfo : EIATTR_KPARAM_INFO
	.align		4
.L_19:
        /*0048*/ 	.byte	0x04, 0x17
        /*004a*/ 	.short	(.L_21 - .L_20)
.L_20:
        /*004c*/ 	.word	0x00000000
        /*0050*/ 	.short	0x0002
        /*0052*/ 	.short	0x0010
        /*0054*/ 	.byte	0x00, 0xf4, 0x21, 0x00


	//----- nvinfo : EIATTR_KPARAM_INFO
	.align		4
.L_21:
        /*0058*/ 	.byte	0x04, 0x17
        /*005a*/ 	.short	(.L_23 - .L_22)
.L_22:
        /*005c*/ 	.word	0x00000000
        /*0060*/ 	.short	0x0001
        /*0062*/ 	.short	0x0008
        /*0064*/ 	.byte	0x00, 0xf4, 0x21, 0x00


	//----- nvinfo : EIATTR_KPARAM_INFO
	.align		4
.L_23:
        /*0068*/ 	.byte	0x04, 0x17
        /*006a*/ 	.short	(.L_25 - .L_24)
.L_24:
        /*006c*/ 	.word	0x00000000
        /*0070*/ 	.short	0x0000
        /*0072*/ 	.short	0x0000
        /*0074*/ 	.byte	0x00, 0xf4, 0x21, 0x00


	//----- nvinfo : EIATTR_SPARSE_MMA_MASK
	.align		4
.L_25:
        /*0078*/ 	.byte	0x03, 0x50
        /*007a*/ 	.short	0x0000


	//----- nvinfo : EIATTR_MAXREG_COUNT
	.align		4
        /*007c*/ 	.byte	0x03, 0x1b
        /*007e*/ 	.short	0x00ff


	//----- nvinfo : EIATTR_EXIT_INSTR_OFFSETS
	.align		4
        /*0080*/ 	.byte	0x04, 0x1c
        /*0082*/ 	.short	(.L_27 - .L_26)


	//   ....[0]....
.L_26:
        /*0084*/ 	.word	0x000003d0


	//----- nvinfo : EIATTR_REQNTID
	.align		4
.L_27:
        /*0088*/ 	.byte	0x04, 0x10
        /*008a*/ 	.short	(.L_29 - .L_28)
.L_28:
        /*008c*/ 	.word	0x00000100
        /*0090*/ 	.word	0x00000001
        /*0094*/ 	.word	0x00000001


	//----- nvinfo : EIATTR_CBANK_PARAM_SIZE
	.align		4
.L_29:
        /*0098*/ 	.byte	0x03, 0x19
        /*009a*/ 	.short	0x0034


	//----- nvinfo : EIATTR_PARAM_CBANK
	.align		4
        /*009c*/ 	.byte	0x04, 0x0a
        /*009e*/ 	.short	(.L_31 - .L_30)
	.align		4
.L_30:
        /*00a0*/ 	.word	index@(.nv.constant0.triton_poi_fused__native_batch_norm_legit_no_training_relu_2)
        /*00a4*/ 	.short	0x0210
        /*00a6*/ 	.short	0x0034


	//----- nvinfo : EIATTR_SW_WAR
	.align		4
.L_31:
        /*00a8*/ 	.byte	0x04, 0x36
        /*00aa*/ 	.short	(.L_33 - .L_32)
.L_32:
        /*00ac*/ 	.word	0x00000008
.L_33:


//--------------------- .nv.callgraph             --------------------------
	.section	.nv.callgraph,"",@"SHT_CUDA_CALLGRAPH"
	.align	4
	.sectionentsize	8
	.align		4
        /*0000*/ 	.word	0x00000000
	.align		4
        /*0004*/ 	.word	0xffffffff
	.align		4
        /*0008*/ 	.word	0x00000000
	.align		4
        /*000c*/ 	.word	0xfffffffe
	.align		4
        /*0010*/ 	.word	0x00000000
	.align		4
        /*0014*/ 	.word	0xfffffffd
	.align		4
        /*0018*/ 	.word	0x00000000
	.align		4
        /*001c*/ 	.word	0xfffffffc


//--------------------- .nv.constant4             --------------------------
	.section	.nv.constant4,"a",@progbits
	.align	8
	.align		8
.nv.constant4:
        /*0000*/ 	.dword	_$_str
	.align		8
        /*0008*/ 	.dword	_$_str_$_2


//--------------------- .text.triton_poi_fused__native_batch_norm_legit_no_training_relu_2 --------------------------
	.section	.text.triton_poi_fused__native_batch_norm_legit_no_training_relu_2,"ax",@progbits
	.align	128
        .global         triton_poi_fused__native_batch_norm_legit_no_training_relu_2
        .type           triton_poi_fused__native_batch_norm_legit_no_training_relu_2,@function
        .size           triton_poi_fused__native_batch_norm_legit_no_training_relu_2,(.L_x_1 - triton_poi_fused__native_batch_norm_legit_no_training_relu_2)
        .other          triton_poi_fused__native_batch_norm_legit_no_training_relu_2,@"STO_CUDA_ENTRY STV_DEFAULT"
triton_poi_fused__native_batch_norm_legit_no_training_relu_2:
.text.triton_poi_fused__native_batch_norm_legit_no_training_relu_2:
[----:B------:R-:W-:Y:S01]  /*0000*/  LDC R1, c[0x0][0x28] ;  /* 0x00000a00ff017b82 */ /* 0x000fe20000000800 */
[----:B------:R-:W1:Y:S07]  /*0010*/  S2R R0, SR_TID.X ;  /* 0x0000000000007919 */ /* 0x000e6e0000002100 */
[----:B------:R-:W2:Y:S01]  /*0020*/  LDC.64 R2, c[0x0][0x220] ;  /* 0x00008800ff027b82 */ /* 0x000ea20000000a00 */
[----:B------:R-:W-:Y:S01]  /*0030*/  ULDC.64 UR4, c[0x0][0x208] ;  /* 0x0000820000047ab9 */ /* 0x000fe20000000a00 */
[----:B------:R-:W3:Y:S06]  /*0040*/  S2R R7, SR_CTAID.X ;  /* 0x0000000000077919 */ /* 0x000eec0000002500 */
[----:B------:R-:W4:Y:S08]  /*0050*/  LDC.64 R8, c[0x0][0x228] ;  /* 0x00008a00ff087b82 */ /* 0x000f300000000a00 */
[----:B------:R-:W5:Y:S01]  /*0060*/  LDC.64 R10, c[0x0][0x230] ;  /* 0x00008c00ff0a7b82 */ /* 0x000f620000000a00 */
[----:B-1----:R-:W-:-:S02]  /*0070*/  SHF.L.U32 R0, R0, 0x1, RZ ;  /* 0x0000000100007819 */ /* 0x002fc400000006ff */
[----:B---3--:R-:W-:Y:S02]  /*0080*/  SHF.R.S32.HI R5, RZ, 0x16, R7 ;  /* 0x00000016ff057819 */ /* 0x008fe40000011407 */
[----:B------:R-:W-:Y:S02]  /*0090*/  LOP3.LUT R0, R0, 0x1fe, RZ, 0xc0, !PT ;  /* 0x000001fe00007812 */ /* 0x000fe400078ec0ff */
[----:B------:R-:W-:Y:S02]  /*00a0*/  SGXT R5, R5, 0x1 ;  /* 0x000000010505781a */ /* 0x000fe40000000200 */
[----:B------:R-:W-:Y:S02]  /*00b0*/  LEA R0, R7, R0, 0x9 ;  /* 0x0000000007007211 */ /* 0x000fe400078e48ff */
[----:B------:R-:W1:Y:S02]  /*00c0*/  LDC.64 R6, c[0x0][0x218] ;  /* 0x00008600ff067b82 */ /* 0x000e640000000a00 */
[----:B------:R-:W-:-:S04]  /*00d0*/  LEA.HI R5, R5, R0, RZ, 0x8 ;  /* 0x0000000005057211 */ /* 0x000fc800078f40ff */
[----:B------:R-:W-:-:S04]  /*00e0*/  LOP3.LUT R5, R5, 0xffffff00, RZ, 0xc0, !PT ;  /* 0xffffff0005057812 */ /* 0x000fc800078ec0ff */
[----:B------:R-:W-:Y:S02]  /*00f0*/  IADD3 R13, R0, -R5, RZ ;  /* 0x80000005000d7210 */ /* 0x000fe40007ffe0ff */
[----:B------:R-:W3:Y:S03]  /*0100*/  LDC.64 R4, c[0x0][0x210] ;  /* 0x00008400ff047b82 */ /* 0x000ee60000000a00 */
[----:B--2---:R-:W-:-:S06]  /*0110*/  IMAD.WIDE R2, R13, 0x4, R2 ;  /* 0x000000040d027825 */ /* 0x004fcc00078e0202 */
[----:B------:R-:W2:Y:S01]  /*0120*/  LDG.E.EL.64 R2, desc[UR4][R2.64] ;  /* 0x0000000402027981 */ /* 0x000ea2000c2e1b00 */
[----:B-1----:R-:W-:-:S04]  /*0130*/  IMAD.WIDE R6, R13, 0x4, R6 ;  /* 0x000000040d067825 */ /* 0x002fc800078e0206 */
[C---:B----4-:R-:W-:Y:S02]  /*0140*/  IMAD.WIDE R8, R13.reuse, 0x4, R8 ;  /* 0x000000040d087825 */ /* 0x050fe400078e0208 */
[----:B------:R-:W4:Y:S02]  /*0150*/  LDG.E.EL.64 R6, desc[UR4][R6.64] ;  /* 0x0000000406067981 */ /* 0x000f24000c2e1b00 */
[----:B-----5:R-:W-:Y:S02]  /*0160*/  IMAD.WIDE R10, R13, 0x4, R10 ;  /* 0x000000040d0a7825 */ /* 0x020fe400078e020a */
[----:B------:R-:W5:Y:S02]  /*0170*/  LDG.E.EL.64 R8, desc[UR4][R8.64] ;  /* 0x0000000408087981 */ /* 0x000f64000c2e1b00 */
[----:B---3--:R-:W-:Y:S02]  /*0180*/  IMAD.WIDE R4, R0, 0x4, R4 ;  /* 0x0000000400047825 */ /* 0x008fe400078e0204 */
[----:B------:R-:W5:Y:S04]  /*0190*/  LDG.E.EL.64 R10, desc[UR4][R10.64] ;  /* 0x000000040a0a7981 */ /* 0x000f68000c2e1b00 */
[----:B------:R-:W4:Y:S01]  /*01a0*/  LDG.E.64 R4, desc[UR4][R4.64] ;  /* 0x0000000404047981 */ /* 0x000f22000c1e1b00 */
[----:B------:R-:W-:Y:S01]  /*01b0*/  HFMA2.MMA R14, -RZ, RZ, 1.625, 0 ;  /* 0x3e800000ff0e7435 */ /* 0x000fe200000001ff */
[----:B--2---:R-:W-:Y:S01]  /*01c0*/  FADD R2, R2, 9.9999997473787516356e-06 ;  /* 0x3727c5ac02027421 */ /* 0x004fe20000000000 */
[----:B------:R-:W-:-:S03]  /*01d0*/  FADD R3, R3, 9.9999997473787516356e-06 ;  /* 0x3727c5ac03037421 */ /* 0x000fc60000000000 */
[----:B------:R-:W1:Y:S08]  /*01e0*/  MUFU.SQRT R12, R2 ;  /* 0x00000002000c7308 */ /* 0x000e700000002000 */
[----:B------:R2:W3:Y:S01]  /*01f0*/  MUFU.SQRT R13, R3 ;  /* 0x00000003000d7308 */ /* 0x0004e20000002000 */
[C---:B-1----:R-:W-:Y:S02]  /*0200*/  FSETP.GT.AND P0, PT, R12.reuse, 8.50705917302346158658e+37, PT ;  /* 0x7e8000000c00780b */ /* 0x042fe40003f04000 */
[----:B------:R-:W-:Y:S01]  /*0210*/  FSETP.GEU.AND P2, PT, R12, 1.175494350822287508e-38, PT ;  /* 0x008000000c00780b */ /* 0x000fe20003f4e000 */
[----:B--2---:R-:W1:Y:S01]  /*0220*/  LDC.64 R2, c[0x0][0x238] ;  /* 0x00008e00ff027b82 */ /* 0x004e620000000a00 */
[----:B---3--:R-:W-:-:S02]  /*0230*/  FSETP.GT.AND P1, PT, R13, 8.50705917302346158658e+37, PT ;  /* 0x7e8000000d00780b */ /* 0x008fc40003f24000 */
[----:B------:R-:W-:-:S07]  /*0240*/  FSETP.GEU.AND P3, PT, R13, 1.175494350822287508e-38, PT ;  /* 0x008000000d00780b */ /* 0x000fce0003f6e000 */
[----:B------:R-:W-:-:S04]  /*0250*/  @P0 FMUL R12, R12, 0.25 ;  /* 0x3e8000000c0c0820 */ /* 0x000fc80000400000 */
[----:B------:R-:W-:Y:S01]  /*0260*/  @!P2 FMUL R12, R12, 16777216 ;  /* 0x4b8000000c0ca820 */ /* 0x000fe20000400000 */
[----:B------:R-:W-:-:S04]  /*0270*/  @P1 FMUL R13, R13, 0.25 ;  /* 0x3e8000000d0d1820 */ /* 0x000fc80000400000 */
[----:B------:R-:W-:Y:S01]  /*0280*/  @!P3 FMUL R13, R13, 16777216 ;  /* 0x4b8000000d0db820 */ /* 0x000fe20000400000 */
[----:B------:R-:W2:Y:S01]  /*0290*/  MUFU.RCP R12, R12 ;  /* 0x0000000c000c7308 */ /* 0x000ea20000001000 */
[----:B------:R-:W-:-:S07]  /*02a0*/  FSEL R15, R14, 1, P0 ;  /* 0x3f8000000e0f7808 */ /* 0x000fce0000000000 */
[----:B------:R-:W3:Y:S01]  /*02b0*/  MUFU.RCP R13, R13 ;  /* 0x0000000d000d7308 */ /* 0x000ee20000001000 */
[----:B------:R-:W-:Y:S01]  /*02c0*/  FSEL R14, R14, 1, P1 ;  /* 0x3f8000000e0e7808 */ /* 0x000fe20000800000 */
[----:B------:R-:W-:-:S04]  /*02d0*/  @!P2 FMUL R15, R15, 16777216 ;  /* 0x4b8000000f0fa820 */ /* 0x000fc80000400000 */
[----:B------:R-:W-:Y:S01]  /*02e0*/  @!P3 FMUL R14, R14, 16777216 ;  /* 0x4b8000000e0eb820 */ /* 0x000fe20000400000 */
[----:B----4-:R-:W-:Y:S01]  /*02f0*/  FADD R5, R5, -R7 ;  /* 0x8000000705057221 */ /* 0x010fe20000000000 */
[----:B------:R-:W-:Y:S01]  /*0300*/  FADD R4, R4, -R6 ;  /* 0x8000000604047221 */ /* 0x000fe20000000000 */
[----:B--2---:R-:W-:Y:S01]  /*0310*/  FMUL R15, R12, R15 ;  /* 0x0000000f0c0f7220 */ /* 0x004fe20000400000 */
[----:B---3--:R-:W-:-:S03]  /*0320*/  FMUL R14, R13, R14 ;  /* 0x0000000e0d0e7220 */ /* 0x008fc60000400000 */
[----:B------:R-:W-:Y:S01]  /*0330*/  FMUL R15, R4, R15 ;  /* 0x0000000f040f7220 */ /* 0x000fe20000400000 */
[----:B------:R-:W-:-:S03]  /*0340*/  FMUL R14, R5, R14 ;  /* 0x0000000e050e7220 */ /* 0x000fc60000400000 */
[----:B-----5:R-:W-:Y:S01]  /*0350*/  FFMA R8, R8, R15, R10 ;  /* 0x0000000f08087223 */ /* 0x020fe2000000000a */
[----:B------:R-:W-:-:S04]  /*0360*/  FFMA R9, R9, R14, R11 ;  /* 0x0000000e09097223 */ /* 0x000fc8000000000b */
[----:B------:R-:W-:Y:S02]  /*0370*/  FSETP.GEU.AND P0, PT, R8, RZ, PT ;  /* 0x000000ff0800720b */ /* 0x000fe40003f0e000 */
[C---:B------:R-:W-:Y:S01]  /*0380*/  FSETP.GEU.AND P1, PT, R9.reuse, RZ, PT ;  /* 0x000000ff0900720b */ /* 0x040fe20003f2e000 */
[----:B-1----:R-:W-:Y:S01]  /*0390*/  IMAD.WIDE R2, R0, 0x4, R2 ;  /* 0x0000000400027825 */ /* 0x002fe200078e0202 */
[----:B------:R-:W-:Y:S02]  /*03a0*/  FSEL R8, R8, RZ, P0 ;  /* 0x000000ff08087208 */ /* 0x000fe40000000000 */
[----:B------:R-:W-:-:S05]  /*03b0*/  FSEL R9, R9, RZ, P1 ;  /* 0x000000ff09097208 */ /* 0x000fca0000800000 */
[----:B------:R-:W-:Y:S01]  /*03c0*/  STG.E.64 desc[UR4][R2.64], R8 ;  /* 0x0000000802007986 */ /* 0x000fe2000c101b04 */
[----:B------:R-:W-:Y:S05]  /*03d0*/  EXIT ;  /* 0x000000000000794d */ /* 0x000fea0003800000 */
.L_x_0:
[----:B------:R-:W-:-:S00]  /*03e0*/  BRA `(.L_x_0) ;  /* 0xfffffffc00fc7947 */ /* 0x000fc0000383ffff */
[----:B------:R-:W-:-:S00]  /*03f0*/  NOP ;  /* 0x0000000000007918 */ /* 0x000fc00000000000 */
        /* <DEDUP_REMOVED lines=8> */
.L_x_1:


//--------------------- .nv.global.init           --------------------------
	.section	.nv.global.init,"aw",@progbits
.nv.global.init:
	.type		_$_str,@object
	.size		_$_str,(_$_str_$_2 - _$_str)
_$_str:
        /*0000*/ 	.byte	0x5f, 0x5f, 0x43, 0x55, 0x44, 0x41, 0x5f, 0x46, 0x54, 0x5a, 0x00
	.type		_$_str_$_2,@object
	.size		_$_str_$_2,(.L_1 - _$_str_$_2)
_$_str_$_2:
        /*000b*/ 	.byte	0x5f, 0x5f, 0x43, 0x55, 0x44, 0x41, 0x5f, 0x50, 0x52, 0x45, 0x43, 0x5f, 0x53, 0x51, 0x52, 0x54
        /*001b*/ 	.byte	0x00
.L_1:


//--------------------- .nv.constant0.triton_poi_fused__native_batch_norm_legit_no_training_relu_2 --------------------------
	.section	.nv.constant0.triton_poi_fused__native_batch_norm_legit_no_training_relu_2,"a",@progbits
	.sectionflags	@""
	.align	4
.nv.constant0.triton_poi_fused__native_batch_norm_legit_no_training_relu_2:
	.zero		580
